	.headerflags	@"EF_CUDA_TEXMODE_UNIFIED EF_CUDA_64BIT_ADDRESS EF_CUDA_ACCELERATORS EF_CUDA_SM90 EF_CUDA_VIRTUAL_SM(EF_CUDA_SM90)"
	.elftype	@"ET_EXEC"


//--------------------- .nv.info                  --------------------------
	.section	.nv.info,"",@"SHT_CUDA_INFO"
	.align	4


	//----- nvinfo : EIATTR_REGCOUNT
	.align		4
        /*0000*/ 	.byte	0x04, 0x2f
        /*0002*/ 	.short	(.L_1 - .L_0)
	.align		4
.L_0:
        /*0004*/ 	.word	index@(triton_per_fused__log_softmax_3)
        /*0008*/ 	.word	0x0000000c


	//----- nvinfo : EIATTR_MIN_STACK_SIZE
	.align		4
.L_1:
        /*000c*/ 	.byte	0x04, 0x12
        /*000e*/ 	.short	(.L_3 - .L_2)
	.align		4
.L_2:
        /*0010*/ 	.word	index@(triton_per_fused__log_softmax_3)
        /*0014*/ 	.word	0x00000000


	//----- nvinfo : EIATTR_FRAME_SIZE
	.align		4
.L_3:
        /*0018*/ 	.byte	0x04, 0x11
        /*001a*/ 	.short	(.L_5 - .L_4)
	.align		4
.L_4:
        /*001c*/ 	.word	index@(triton_per_fused__log_softmax_3)
        /*0020*/ 	.word	0x00000000


	//----- nvinfo : EIATTR_MIN_STACK_SIZE
	.align		4
.L_5:
        /*0024*/ 	.byte	0x04, 0x12
        /*0026*/ 	.short	(.L_7 - .L_6)
	.align		4
.L_6:
        /*0028*/ 	.word	index@(triton_per_fused__log_softmax_3)
        /*002c*/ 	.word	0x00000000
.L_7:


//--------------------- .nv.info.triton_per_fused__log_softmax_3 --------------------------
	.section	.nv.info.triton_per_fused__log_softmax_3,"",@"SHT_CUDA_INFO"
	.sectionflags	@""
	.align	4


	//----- nvinfo : EIATTR_CUDA_API_VERSION
	.align		4
        /*0000*/ 	.byte	0x04, 0x37
        /*0002*/ 	.short	(.L_9 - .L_8)
.L_8:
        /*0004*/ 	.word	0x0000007c


	//----- nvinfo : EIATTR_KPARAM_INFO
	.align		4
.L_9:
        /*0008*/ 	.byte	0x04, 0x17
        /*000a*/ 	.short	(.L_11 - .L_10)
.L_10:
        /*000c*/ 	.word	0x00000000
        /*0010*/ 	.short	0x0003
        /*0012*/ 	.short	0x0014
        /*0014*/ 	.byte	0x00, 0xf0, 0x11, 0x00


	//----- nvinfo : EIATTR_KPARAM_INFO
	.align		4
.L_11:
        /*0018*/ 	.byte	0x04, 0x17
        /*001a*/ 	.short	(.L_13 - .L_12)
.L_12:
        /*001c*/ 	.word	0x00000000
        /*0020*/ 	.short	0x0002
        /*0022*/ 	.short	0x0010
        /*0024*/ 	.byte	0x00, 0xf0, 0x11, 0x00


	//----- nvinfo : EIATTR_KPARAM_INFO
	.align		4
.L_13:
        /*0028*/ 	.byte	0x04, 0x17
        /*002a*/ 	.short	(.L_15 - .L_14)
.L_14:
        /*002c*/ 	.word	0x00000000
        /*0030*/ 	.short	0x0001
        /*0032*/ 	.short	0x0008
        /*0034*/ 	.byte	0x00, 0xf4, 0x21, 0x00


	//----- nvinfo : EIATTR_KPARAM_INFO
	.align		4
.L_15:
        /*0038*/ 	.byte	0x04, 0x17
        /*003a*/ 	.short	(.L_17 - .L_16)
.L_16:
        /*003c*/ 	.word	0x00000000
        /*0040*/ 	.short	0x0000
        /*0042*/ 	.short	0x0000
        /*0044*/ 	.byte	0x00, 0xf4, 0x21, 0x00


	//----- nvinfo : EIATTR_SPARSE_MMA_MASK
	.align		4
.L_17:
        /*0048*/ 	.byte	0x03, 0x50
        /*004a*/ 	.short	0x0000


	//----- nvinfo : EIATTR_MAXREG_COUNT
	.align		4
        /*004c*/ 	.byte	0x03, 0x1b
        /*004e*/ 	.short	0x00ff


	//----- nvinfo : EIATTR_COOP_GROUP_MASK_REGIDS
	.align		4
        /*0050*/ 	.byte	0x04, 0x29
        /*0052*/ 	.short	(.L_19 - .L_18)


	//   ....[0]....
.L_18:
        /*0054*/ 	.word	0xffffffff


	//   ....[1]....
        /*0058*/ 	.word	0xffffffff


	//----- nvinfo : EIATTR_COOP_GROUP_INSTR_OFFSETS
	.align		4
.L_19:
        /*005c*/ 	.byte	0x04, 0x28
        /*005e*/ 	.short	(.L_21 - .L_20)


	//   ....[0]....
.L_20:
        /*0060*/ 	.word	0x000000e0


	//   ....[1]....
        /*0064*/ 	.word	0x00000120


	//----- nvinfo : EIATTR_EXIT_INSTR_OFFSETS
	.align		4
.L_21:
        /*0068*/ 	.byte	0x04, 0x1c
        /*006a*/ 	.short	(.L_23 - .L_22)


	//   ....[0]....
.L_22:
        /*006c*/ 	.word	0x00000150


	//   ....[1]....
        /*0070*/ 	.word	0x00000170


	//----- nvinfo : EIATTR_REQNTID
	.align		4
.L_23:
        /*0074*/ 	.byte	0x04, 0x10
        /*0076*/ 	.short	(.L_25 - .L_24)
.L_24:
        /*0078*/ 	.word	0x00000040
        /*007c*/ 	.word	0x00000001
        /*0080*/ 	.word	0x00000001


	//----- nvinfo : EIATTR_CBANK_PARAM_SIZE
	.align		4
.L_25:
        /*0084*/ 	.byte	0x03, 0x19
        /*0086*/ 	.short	0x0018


	//----- nvinfo : EIATTR_PARAM_CBANK
	.align		4
        /*0088*/ 	.byte	0x04, 0x0a
        /*008a*/ 	.short	(.L_27 - .L_26)
	.align		4
.L_26:
        /*008c*/ 	.word	index@(.nv.constant0.triton_per_fused__log_softmax_3)
        /*0090*/ 	.short	0x0210
        /*0092*/ 	.short	0x0018


	//----- nvinfo : EIATTR_SW_WAR
	.align		4
.L_27:
        /*0094*/ 	.byte	0x04, 0x36
        /*0096*/ 	.short	(.L_29 - .L_28)
.L_28:
        /*0098*/ 	.word	0x00000008
.L_29:


//--------------------- .nv.callgraph             --------------------------
	.section	.nv.callgraph,"",@"SHT_CUDA_CALLGRAPH"
	.align	4
	.sectionentsize	8
	.align		4
        /*0000*/ 	.word	0x00000000
	.align		4
        /*0004*/ 	.word	0xffffffff
	.align		4
        /*0008*/ 	.word	0x00000000
	.align		4
        /*000c*/ 	.word	0xfffffffe
	.align		4
        /*0010*/ 	.word	0x00000000
	.align		4
        /*0014*/ 	.word	0xfffffffd
	.align		4
        /*0018*/ 	.word	0x00000000
	.align		4
        /*001c*/ 	.word	0xfffffffc


//--------------------- .text.triton_per_fused__log_softmax_3 --------------------------
	.section	.text.triton_per_fused__log_softmax_3,"ax",@progbits
	.align	128
        .global         triton_per_fused__log_softmax_3
        .type           triton_per_fused__log_softmax_3,@function
        .size           triton_per_fused__log_softmax_3,(.L_x_1 - triton_per_fused__log_softmax_3)
        .other          triton_per_fused__log_softmax_3,@"STO_CUDA_ENTRY STV_DEFAULT"
triton_per_fused__log_softmax_3:
.text.triton_per_fused__log_softmax_3:
[----:B------:R-:W0:Y:S02]  /*0000*/  LDC R1, c[0x0][0x28] ;  /* 0x00000a00ff017b82 */ /* 0x000e240000000800 */
[----:B------:R-:W1:Y:S01]  /*0010*/  S2R R8, SR_TID.X ;  /* 0x0000000000087919 */ /* 0x000e620000002100 */
[----:B------:R-:W2:Y:S01]  /*0020*/  LDC.64 R2, c[0x0][0x210] ;  /* 0x00008400ff027b82 */ /* 0x000ea20000000a00 */
[----:B------:R-:W-:Y:S01]  /*0030*/  ULDC.64 UR4, c[0x0][0x208] ;  /* 0x0000820000047ab9 */ /* 0x000fe20000000a00 */
[----:B------:R-:W3:Y:S01]  /*0040*/  S2R R9, SR_CTAID.X ;  /* 0x0000000000097919 */ /* 0x000ee20000002500 */
[----:B-1----:R-:W-:Y:S02]  /*0050*/  LOP3.LUT R0, R8, 0x3, RZ, 0xc0, !PT ;  /* 0x0000000308007812 */ /* 0x002fe400078ec0ff */
[----:B---3--:R-:W-:-:S03]  /*0060*/  ISETP.GE.AND P0, PT, R9, 0x4, PT ;  /* 0x000000040900780c */ /* 0x008fc60003f06270 */
[----:B------:R-:W-:Y:S02]  /*0070*/  IMAD R5, R9, 0x4, R0 ;  /* 0x0000000409057824 */ /* 0x000fe400078e0200 */
[----:B------:R-:W-:Y:S02]  /*0080*/  IMAD.MOV.U32 R0, RZ, RZ, RZ ;  /* 0x000000ffff007224 */ /* 0x000fe400078e00ff */
[----:B--2---:R-:W-:-:S06]  /*0090*/  IMAD.WIDE R2, R5, 0x4, R2 ;  /* 0x0000000405027825 */ /* 0x004fcc00078e0202 */
[----:B------:R-:W2:Y:S02]  /*00a0*/  @!P0 LDG.E R0, desc[UR4][R2.64] ;  /* 0x0000000402008981 */ /* 0x000ea4000c1e1900 */
[----:B--2---:R-:W-:-:S04]  /*00b0*/  SEL R0, R0, RZ, !P0 ;  /* 0x000000ff00007207 */ /* 0x004fc80004000000 */
[----:B------:R-:W-:Y:S02]  /*00c0*/  FSEL R0, R0, RZ, !P0 ;  /* 0x000000ff00007208 */ /* 0x000fe40004000000 */
[----:B------:R-:W-:-:S03]  /*00d0*/  LOP3.LUT P0, RZ, R8, 0x3f, RZ, 0xc0, !PT ;  /* 0x0000003f08ff7812 */ /* 0x000fc6000780c0ff */
[----:B------:R-:W1:Y:S01]  /*00e0*/  SHFL.BFLY PT, R5, R0, 0x2, 0x1f ;  /* 0x0c401f0000057f89 */ /* 0x000e6200000e0000 */
[C---:B------:R-:W-:Y:S01]  /*00f0*/  ISETP.LT.AND P0, PT, R9.reuse, 0x4, !P0 ;  /* 0x000000040900780c */ /* 0x040fe20004701270 */
[----:B-1----:R-:W-:Y:S02]  /*0100*/  FADD R6, R0, R5 ;  /* 0x0000000500067221 */ /* 0x002fe40000000000 */
[----:B------:R-:W1:Y:S03]  /*0110*/  LDC.64 R4, c[0x0][0x218] ;  /* 0x00008600ff047b82 */ /* 0x000e660000000a00 */
[----:B------:R-:W2:Y:S01]  /*0120*/  SHFL.BFLY PT, R7, R6, 0x1, 0x1f ;  /* 0x0c201f0006077f89 */ /* 0x000ea200000e0000 */
[----:B-1----:R-:W-:-:S04]  /*0130*/  IMAD.WIDE R4, R9, 0x4, R4 ;  /* 0x0000000409047825 */ /* 0x002fc800078e0204 */
[----:B--2---:R-:W-:Y:S02]  /*0140*/  FADD R7, R6, R7 ;  /* 0x0000000706077221 */ /* 0x004fe40000000000 */
[----:B------:R-:W-:Y:S05]  /*0150*/  @!P0 EXIT ;  /* 0x000000000000894d */ /* 0x000fea0003800000 */
[----:B------:R-:W-:Y:S01]  /*0160*/  STG.E desc[UR4][R4.64], R7 ;  /* 0x0000000704007986 */ /* 0x000fe2000c101904 */
[----:B------:R-:W-:Y:S05]  /*0170*/  EXIT ;  /* 0x000000000000794d */ /* 0x000fea0003800000 */
.L_x_0:
[----:B------:R-:W-:-:S00]  /*0180*/  BRA `(.L_x_0) ;  /* 0xfffffffc00fc7947 */ /* 0x000fc0000383ffff */
[----:B------:R-:W-:-:S00]  /*0190*/  NOP ;  /* 0x0000000000007918 */ /* 0x000fc00000000000 */
        /* <DEDUP_REMOVED lines=14> */
.L_x_1:


//--------------------- .nv.constant0.triton_per_fused__log_softmax_3 --------------------------
	.section	.nv.constant0.triton_per_fused__log_softmax_3,"a",@progbits
	.sectionflags	@""
	.align	4
.nv.constant0.triton_per_fused__log_softmax_3:
	.zero		552
